//
// Generated by NVIDIA NVVM Compiler
//
// Compiler Build ID: CL-36424714
// Cuda compilation tools, release 13.0, V13.0.88
// Based on NVVM 20.0.0
//

.version 9.0
.target sm_100
.address_size 64

.extern .shared .align 16 .b8 shared[];

.entry _Z5sumOfPiS_Pl(
	.param .u64 .ptr .align 1 _Z5sumOfPiS_Pl_param_0,
	.param .u64 .ptr .align 1 _Z5sumOfPiS_Pl_param_1,
	.param .u64 .ptr .align 1 _Z5sumOfPiS_Pl_param_2
)
{
	.reg .pred 	%p<20>;
	.reg .b32 	%r<143>;
	.reg .b64 	%rd<28>;

	ld.param.u64 	%rd10, [_Z5sumOfPiS_Pl_param_0];
	ld.param.u64 	%rd9, [_Z5sumOfPiS_Pl_param_1];
	ld.param.u64 	%rd11, [_Z5sumOfPiS_Pl_param_2];
	cvta.to.global.u64 	%rd1, %rd10;
	cvta.to.global.u64 	%rd12, %rd11;
	mov.u32 	%r1, %tid.x;
	mov.u32 	%r2, %ctaid.x;
	setp.ne.s32 	%p1, %r1, 0;
	mul.wide.u32 	%rd13, %r2, 8;
	add.s64 	%rd2, %rd12, %rd13;
	@%p1 bra 	$L__BB0_2;
	// begin inline asm
	mov.u64 	%rd14, %clock64;
	// end inline asm
	st.global.u64 	[%rd2], %rd14;
$L__BB0_2:
	shl.b32 	%r35, %r1, 2;
	mov.u32 	%r36, shared;
	add.s32 	%r3, %r36, %r35;
	mov.b32 	%r37, 0;
	st.shared.u32 	[%r3], %r37;
	shl.b32 	%r38, %r2, 8;
	add.s32 	%r133, %r38, %r1;
	setp.gt.u32 	%p2, %r133, 1048575;
	@%p2 bra 	$L__BB0_16;
	max.u32 	%r41, %r133, 1040384;
	sub.s32 	%r42, %r41, %r133;
	add.s32 	%r43, %r42, 8191;
	shr.u32 	%r44, %r43, 13;
	add.s32 	%r5, %r44, 1;
	and.b32  	%r6, %r5, 15;
	setp.lt.u32 	%p3, %r43, 122880;
	mov.b32 	%r142, 0;
	@%p3 bra 	$L__BB0_6;
	and.b32  	%r46, %r5, 1048560;
	neg.s32 	%r128, %r46;
	mul.wide.u32 	%rd15, %r133, 4;
	add.s64 	%rd16, %rd15, %rd1;
	add.s64 	%rd26, %rd16, 262144;
	mov.b32 	%r142, 0;
$L__BB0_5:
	.pragma "nounroll";
	ld.global.u32 	%r47, [%rd26+-262144];
	mad.lo.s32 	%r48, %r47, %r47, %r142;
	ld.global.u32 	%r49, [%rd26+-229376];
	mad.lo.s32 	%r50, %r49, %r49, %r48;
	ld.global.u32 	%r51, [%rd26+-196608];
	mad.lo.s32 	%r52, %r51, %r51, %r50;
	ld.global.u32 	%r53, [%rd26+-163840];
	mad.lo.s32 	%r54, %r53, %r53, %r52;
	ld.global.u32 	%r55, [%rd26+-131072];
	mad.lo.s32 	%r56, %r55, %r55, %r54;
	ld.global.u32 	%r57, [%rd26+-98304];
	mad.lo.s32 	%r58, %r57, %r57, %r56;
	ld.global.u32 	%r59, [%rd26+-65536];
	mad.lo.s32 	%r60, %r59, %r59, %r58;
	ld.global.u32 	%r61, [%rd26+-32768];
	mad.lo.s32 	%r62, %r61, %r61, %r60;
	ld.global.u32 	%r63, [%rd26];
	mad.lo.s32 	%r64, %r63, %r63, %r62;
	ld.global.u32 	%r65, [%rd26+32768];
	mad.lo.s32 	%r66, %r65, %r65, %r64;
	ld.global.u32 	%r67, [%rd26+65536];
	mad.lo.s32 	%r68, %r67, %r67, %r66;
	ld.global.u32 	%r69, [%rd26+98304];
	mad.lo.s32 	%r70, %r69, %r69, %r68;
	ld.global.u32 	%r71, [%rd26+131072];
	mad.lo.s32 	%r72, %r71, %r71, %r70;
	ld.global.u32 	%r73, [%rd26+163840];
	mad.lo.s32 	%r74, %r73, %r73, %r72;
	ld.global.u32 	%r75, [%rd26+196608];
	mad.lo.s32 	%r76, %r75, %r75, %r74;
	ld.global.u32 	%r77, [%rd26+229376];
	mad.lo.s32 	%r142, %r77, %r77, %r76;
	add.s32 	%r133, %r133, 131072;
	add.s32 	%r128, %r128, 16;
	add.s64 	%rd26, %rd26, 524288;
	setp.ne.s32 	%p4, %r128, 0;
	@%p4 bra 	$L__BB0_5;
$L__BB0_6:
	setp.eq.s32 	%p5, %r6, 0;
	@%p5 bra 	$L__BB0_15;
	and.b32  	%r17, %r5, 7;
	setp.lt.u32 	%p6, %r6, 8;
	@%p6 bra 	$L__BB0_9;
	mul.wide.u32 	%rd17, %r133, 4;
	add.s64 	%rd18, %rd1, %rd17;
	ld.global.u32 	%r79, [%rd18];
	mad.lo.s32 	%r80, %r79, %r79, %r142;
	ld.global.u32 	%r81, [%rd18+32768];
	mad.lo.s32 	%r82, %r81, %r81, %r80;
	ld.global.u32 	%r83, [%rd18+65536];
	mad.lo.s32 	%r84, %r83, %r83, %r82;
	ld.global.u32 	%r85, [%rd18+98304];
	mad.lo.s32 	%r86, %r85, %r85, %r84;
	ld.global.u32 	%r87, [%rd18+131072];
	mad.lo.s32 	%r88, %r87, %r87, %r86;
	ld.global.u32 	%r89, [%rd18+163840];
	mad.lo.s32 	%r90, %r89, %r89, %r88;
	ld.global.u32 	%r91, [%rd18+196608];
	mad.lo.s32 	%r92, %r91, %r91, %r90;
	ld.global.u32 	%r93, [%rd18+229376];
	mad.lo.s32 	%r142, %r93, %r93, %r92;
	add.s32 	%r133, %r133, 65536;
$L__BB0_9:
	setp.eq.s32 	%p7, %r17, 0;
	@%p7 bra 	$L__BB0_15;
	and.b32  	%r23, %r5, 3;
	setp.lt.u32 	%p8, %r17, 4;
	@%p8 bra 	$L__BB0_12;
	mul.wide.u32 	%rd19, %r133, 4;
	add.s64 	%rd20, %rd1, %rd19;
	ld.global.u32 	%r95, [%rd20];
	mad.lo.s32 	%r96, %r95, %r95, %r142;
	ld.global.u32 	%r97, [%rd20+32768];
	mad.lo.s32 	%r98, %r97, %r97, %r96;
	ld.global.u32 	%r99, [%rd20+65536];
	mad.lo.s32 	%r100, %r99, %r99, %r98;
	ld.global.u32 	%r101, [%rd20+98304];
	mad.lo.s32 	%r142, %r101, %r101, %r100;
	add.s32 	%r133, %r133, 32768;
$L__BB0_12:
	setp.eq.s32 	%p9, %r23, 0;
	@%p9 bra 	$L__BB0_15;
	mul.wide.u32 	%rd21, %r133, 4;
	add.s64 	%rd27, %rd1, %rd21;
	neg.s32 	%r140, %r23;
$L__BB0_14:
	.pragma "nounroll";
	ld.global.u32 	%r102, [%rd27];
	mad.lo.s32 	%r142, %r102, %r102, %r142;
	add.s64 	%rd27, %rd27, 32768;
	add.s32 	%r140, %r140, 1;
	setp.ne.s32 	%p10, %r140, 0;
	@%p10 bra 	$L__BB0_14;
$L__BB0_15:
	st.shared.u32 	[%r3], %r142;
$L__BB0_16:
	bar.sync 	0;
	setp.gt.u32 	%p11, %r1, 127;
	@%p11 bra 	$L__BB0_18;
	ld.shared.u32 	%r103, [%r3+512];
	ld.shared.u32 	%r104, [%r3];
	add.s32 	%r105, %r104, %r103;
	st.shared.u32 	[%r3], %r105;
$L__BB0_18:
	bar.sync 	0;
	setp.gt.u32 	%p12, %r1, 63;
	@%p12 bra 	$L__BB0_20;
	ld.shared.u32 	%r106, [%r3+256];
	ld.shared.u32 	%r107, [%r3];
	add.s32 	%r108, %r107, %r106;
	st.shared.u32 	[%r3], %r108;
$L__BB0_20:
	bar.sync 	0;
	setp.gt.u32 	%p13, %r1, 31;
	@%p13 bra 	$L__BB0_22;
	ld.shared.u32 	%r109, [%r3+128];
	ld.shared.u32 	%r110, [%r3];
	add.s32 	%r111, %r110, %r109;
	st.shared.u32 	[%r3], %r111;
$L__BB0_22:
	bar.sync 	0;
	setp.gt.u32 	%p14, %r1, 15;
	@%p14 bra 	$L__BB0_24;
	ld.shared.u32 	%r112, [%r3+64];
	ld.shared.u32 	%r113, [%r3];
	add.s32 	%r114, %r113, %r112;
	st.shared.u32 	[%r3], %r114;
$L__BB0_24:
	bar.sync 	0;
	setp.gt.u32 	%p15, %r1, 7;
	@%p15 bra 	$L__BB0_26;
	ld.shared.u32 	%r115, [%r3+32];
	ld.shared.u32 	%r116, [%r3];
	add.s32 	%r117, %r116, %r115;
	st.shared.u32 	[%r3], %r117;
$L__BB0_26:
	bar.sync 	0;
	setp.gt.u32 	%p16, %r1, 3;
	@%p16 bra 	$L__BB0_28;
	ld.shared.u32 	%r118, [%r3+16];
	ld.shared.u32 	%r119, [%r3];
	add.s32 	%r120, %r119, %r118;
	st.shared.u32 	[%r3], %r120;
$L__BB0_28:
	bar.sync 	0;
	setp.gt.u32 	%p17, %r1, 1;
	@%p17 bra 	$L__BB0_30;
	ld.shared.u32 	%r121, [%r3+8];
	ld.shared.u32 	%r122, [%r3];
	add.s32 	%r123, %r122, %r121;
	st.shared.u32 	[%r3], %r123;
$L__BB0_30:
	setp.ne.s32 	%p18, %r1, 0;
	bar.sync 	0;
	@%p18 bra 	$L__BB0_32;
	ld.shared.u32 	%r124, [shared+4];
	ld.shared.u32 	%r125, [%r3];
	add.s32 	%r126, %r125, %r124;
	st.shared.u32 	[%r3], %r126;
$L__BB0_32:
	setp.ne.s32 	%p19, %r1, 0;
	bar.sync 	0;
	@%p19 bra 	$L__BB0_34;
	ld.shared.u32 	%r127, [shared];
	cvta.to.global.u64 	%rd23, %rd9;
	mul.wide.u32 	%rd24, %r2, 4;
	add.s64 	%rd25, %rd23, %rd24;
	st.global.u32 	[%rd25], %r127;
	// begin inline asm
	mov.u64 	%rd22, %clock64;
	// end inline asm
	st.global.u64 	[%rd2+256], %rd22;
$L__BB0_34:
	ret;

}


// ===== COMPILED SASS (sm_100) =====

	.target	sm_100

	.elftype	@"ET_EXEC"


//--------------------- .note.nv.tkinfo           --------------------------
	.section	.note.nv.tkinfo,"",@"SHT_NOTE"
	.sectionflags	@"SHF_NOTE_NV_TKINFO"
	.tkinfo
        /*0018*/ 	.word	0x00000002
        /*0030*/ 	.string	""
        /*0030*/ 	.string	"ptxas"
        /*0030*/ 	.string	"Cuda compilation tools, release 13.0, V13.0.88"
        /*0030*/ 	.string	"Build cuda_13.0.r13.0/compiler.36424714_0"
        /*0030*/ 	.string	"-arch sm_100 -m 64 "



//--------------------- .note.nv.cuinfo           --------------------------
	.section	.note.nv.cuinfo,"",@"SHT_NOTE"
	.sectionflags	@"SHF_NOTE_NV_CUINFO"
        /*0018*/ 	.short	0x0002
        /*001a*/ 	.short	0x0064
        /*001c*/ 	.short	0x0082
	.zero		2


//--------------------- .nv.info                  --------------------------
	.section	.nv.info,"",@"SHT_CUDA_INFO"
	.align	4


	//----- nvinfo : EIATTR_REGCOUNT
	.align		4
        /*0000*/ 	.byte	0x04, 0x2f
        /*0002*/ 	.short	(.L_1 - .L_0)
	.align		4
.L_0:
        /*0004*/ 	.word	index@(_Z5sumOfPiS_Pl)
        /*0008*/ 	.word	0x0000001e


	//----- nvinfo : EIATTR_FRAME_SIZE
	.align		4
.L_1:
        /*000c*/ 	.byte	0x04, 0x11
        /*000e*/ 	.short	(.L_3 - .L_2)
	.align		4
.L_2:
        /*0010*/ 	.word	index@(_Z5sumOfPiS_Pl)
        /*0014*/ 	.word	0x00000000


	//----- nvinfo : EIATTR_MIN_STACK_SIZE
	.align		4
.L_3:
        /*0018*/ 	.byte	0x04, 0x12
        /*001a*/ 	.short	(.L_5 - .L_4)
	.align		4
.L_4:
        /*001c*/ 	.word	index@(_Z5sumOfPiS_Pl)
        /*0020*/ 	.word	0x00000000
.L_5:


//--------------------- .nv.compat                --------------------------
	.section	.nv.compat,"",@"SHT_CUDA_COMPAT_INFO"
	.align	4
        /*0000*/ 	.byte	0x02, 0x09, 0x00, 0x00, 0x02, 0x02, 0x01, 0x00, 0x02, 0x05, 0x05, 0x00, 0x03, 0x07, 0x01, 0x01
        /*0010*/ 	.byte	0x02, 0x03, 0x00, 0x00, 0x02, 0x06, 0x01, 0x00, 0x04, 0x0b, 0x08, 0x00, 0x09, 0x00, 0x00, 0x00
        /*0020*/ 	.byte	0x00, 0x00, 0x00, 0x00


//--------------------- .nv.info._Z5sumOfPiS_Pl   --------------------------
	.section	.nv.info._Z5sumOfPiS_Pl,"",@"SHT_CUDA_INFO"
	.sectionflags	@""
	.align	4


	//----- nvinfo : EIATTR_CUDA_API_VERSION
	.align		4
        /*0000*/ 	.byte	0x04, 0x37
        /*0002*/ 	.short	(.L_7 - .L_6)
.L_6:
        /*0004*/ 	.word	0x00000082


	//----- nvinfo : EIATTR_KPARAM_INFO
	.align		4
.L_7:
        /*0008*/ 	.byte	0x04, 0x17
        /*000a*/ 	.short	(.L_9 - .L_8)
.L_8:
        /*000c*/ 	.word	0x00000000
        /*0010*/ 	.short	0x0002
        /*0012*/ 	.short	0x0010
        /*0014*/ 	.byte	0x00, 0xf5, 0x21, 0x00


	//----- nvinfo : EIATTR_KPARAM_INFO
	.align		4
.L_9:
        /*0018*/ 	.byte	0x04, 0x17
        /*001a*/ 	.short	(.L_11 - .L_10)
.L_10:
        /*001c*/ 	.word	0x00000000
        /*0020*/ 	.short	0x0001
        /*0022*/ 	.short	0x0008
        /*0024*/ 	.byte	0x00, 0xf5, 0x21, 0x00


	//----- nvinfo : EIATTR_KPARAM_INFO
	.align		4
.L_11:
        /*0028*/ 	.byte	0x04, 0x17
        /*002a*/ 	.short	(.L_13 - .L_12)
.L_12:
        /*002c*/ 	.word	0x00000000
        /*0030*/ 	.short	0x0000
        /*0032*/ 	.short	0x0000
        /*0034*/ 	.byte	0x00, 0xf5, 0x21, 0x00


	//----- nvinfo : EIATTR_SPARSE_MMA_MASK
	.align		4
.L_13:
        /*0038*/ 	.byte	0x03, 0x50
        /*003a*/ 	.short	0x0000


	//----- nvinfo : EIATTR_MAXREG_COUNT
	.align		4
        /*003c*/ 	.byte	0x03, 0x1b
        /*003e*/ 	.short	0x00ff


	//----- nvinfo : EIATTR_NUM_BARRIERS
	.align		4
        /*0040*/ 	.byte	0x02, 0x4c
        /*0042*/ 	.byte	0x01
	.zero		1


	//----- nvinfo : EIATTR_MERCURY_ISA_VERSION
	.align		4
        /*0044*/ 	.byte	0x03, 0x5f
        /*0046*/ 	.short	0x0101


	//----- nvinfo : EIATTR_VRC_CTA_INIT_COUNT
	.align		4
        /*0048*/ 	.byte	0x02, 0x4a
	.zero		1
	.zero		1


	//----- nvinfo : EIATTR_EXIT_INSTR_OFFSETS
	.align		4
        /*004c*/ 	.byte	0x04, 0x1c
        /*004e*/ 	.short	(.L_15 - .L_14)


	//   ....[0]....
.L_14:
        /*0050*/ 	.word	0x00000b60


	//   ....[1]....
        /*0054*/ 	.word	0x00000bd0


	//----- nvinfo : EIATTR_CRS_STACK_SIZE
	.align		4
.L_15:
        /*0058*/ 	.byte	0x04, 0x1e
        /*005a*/ 	.short	(.L_17 - .L_16)
.L_16:
        /*005c*/ 	.word	0x00000000


	//----- nvinfo : EIATTR_CBANK_PARAM_SIZE
	.align		4
.L_17:
        /*0060*/ 	.byte	0x03, 0x19
        /*0062*/ 	.short	0x0018


	//----- nvinfo : EIATTR_PARAM_CBANK
	.align		4
        /*0064*/ 	.byte	0x04, 0x0a
        /*0066*/ 	.short	(.L_19 - .L_18)
	.align		4
.L_18:
        /*0068*/ 	.word	index@(.nv.constant0._Z5sumOfPiS_Pl)
        /*006c*/ 	.short	0x0380
        /*006e*/ 	.short	0x0018


	//----- nvinfo : EIATTR_SW_WAR
	.align		4
.L_19:
        /*0070*/ 	.byte	0x04, 0x36
        /*0072*/ 	.short	(.L_21 - .L_20)
.L_20:
        /*0074*/ 	.word	0x00000008
.L_21:


//--------------------- .nv.callgraph             --------------------------
	.section	.nv.callgraph,"",@"SHT_CUDA_CALLGRAPH"
	.align	4
	.sectionentsize	8
	.align		4
        /*0000*/ 	.word	0x00000000
	.align		4
        /*0004*/ 	.word	0xffffffff
	.align		4
        /*0008*/ 	.word	0x00000000
	.align		4
        /*000c*/ 	.word	0xfffffffe
	.align		4
        /*0010*/ 	.word	0x00000000
	.align		4
        /*0014*/ 	.word	0xfffffffd
	.align		4
        /*0018*/ 	.word	0x00000000
	.align		4
        /*001c*/ 	.word	0xfffffffc


//--------------------- .text._Z5sumOfPiS_Pl      --------------------------
	.section	.text._Z5sumOfPiS_Pl,"ax",@progbits
	.align	128
.text._Z5sumOfPiS_Pl:
        .type           _Z5sumOfPiS_Pl,@function
        .size           _Z5sumOfPiS_Pl,(.L_x_13 - _Z5sumOfPiS_Pl)
        .other          _Z5sumOfPiS_Pl,@"STO_CUDA_ENTRY STV_DEFAULT"
_Z5sumOfPiS_Pl:
[----:B------:R-:W-:Y:S01]  /*0000*/  LDC R1, c[0x0][0x37c] ;  /* 0x0000df00ff017b82 */ /* 0x000fe20000000800 */
[----:B------:R-:W0:Y:S07]  /*0010*/  S2R R0, SR_TID.X ;  /* 0x0000000000007919 */ /* 0x000e2e0000002100 */
[----:B------:R-:W1:Y:S01]  /*0020*/  LDC.64 R2, c[0x0][0x390] ;  /* 0x0000e400ff027b82 */ /* 0x000e620000000a00 */
[----:B------:R-:W2:Y:S01]  /*0030*/  LDCU.64 UR6, c[0x0][0x358] ;  /* 0x00006b00ff0677ac */ /* 0x000ea20008000a00 */
[----:B------:R-:W1:Y:S01]  /*0040*/  S2R R7, SR_CTAID.X ;  /* 0x0000000000077919 */ /* 0x000e620000002500 */
[----:B0-----:R-:W-:Y:S01]  /*0050*/  ISETP.NE.AND P0, PT, R0, RZ, PT ;  /* 0x000000ff0000720c */ /* 0x001fe20003f05270 */
[----:B-1----:R-:W-:-:S12]  /*0060*/  IMAD.WIDE.U32 R2, R7, 0x8, R2 ;  /* 0x0000000807027825 */ /* 0x002fd800078e0002 */
[----:B------:R-:W-:Y:S01]  /*0070*/  @!P0 CS2R R4, SR_CLOCKLO ;  /* 0x0000000000048805 */ /* 0x000fe20000015000 */
[----:B------:R-:W0:Y:S01]  /*0080*/  S2UR UR5, SR_CgaCtaId ;  /* 0x00000000000579c3 */ /* 0x000e220000008800 */
[----:B------:R-:W-:-:S03]  /*0090*/  UMOV UR4, 0x400 ;  /* 0x0000040000047882 */ /* 0x000fc60000000000 */
[----:B--2---:R1:W-:Y:S01]  /*00a0*/  @!P0 STG.E.64 desc[UR6][R2.64], R4 ;  /* 0x0000000402008986 */ /* 0x0043e2000c101b06 */
[----:B------:R-:W-:Y:S01]  /*00b0*/  LEA R10, R7, R0, 0x8 ;  /* 0x00000000070a7211 */ /* 0x000fe200078e40ff */
[----:B------:R-:W-:Y:S03]  /*00c0*/  BSSY.RECONVERGENT B0, `(.L_x_0) ;  /* 0x0000079000007945 */ /* 0x000fe60003800200 */
[----:B------:R-:W-:Y:S01]  /*00d0*/  ISETP.GT.U32.AND P1, PT, R10, 0xfffff, PT ;  /* 0x000fffff0a00780c */ /* 0x000fe20003f24070 */
[----:B0-----:R-:W-:-:S06]  /*00e0*/  ULEA UR4, UR5, UR4, 0x18 ;  /* 0x0000000405047291 */ /* 0x001fcc000f8ec0ff */
[----:B------:R-:W-:-:S05]  /*00f0*/  LEA R6, R0, UR4, 0x2 ;  /* 0x0000000400067c11 */ /* 0x000fca000f8e10ff */
[----:B------:R1:W-:Y:S01]  /*0100*/  STS [R6], RZ ;  /* 0x000000ff06007388 */ /* 0x0003e20000000800 */
[----:B------:R-:W-:Y:S05]  /*0110*/  @P1 BRA `(.L_x_1) ;  /* 0x0000000400cc1947 */ /* 0x000fea0003800000 */
[----:B-1----:R-:W-:Y:S01]  /*0120*/  VIMNMX.U32 R5, PT, PT, R10, 0xfe000, !PT ;  /* 0x000fe0000a057848 */ /* 0x002fe20007fe0000 */
[----:B------:R-:W-:Y:S01]  /*0130*/  BSSY.RECONVERGENT B1, `(.L_x_2) ;  /* 0x0000035000017945 */ /* 0x000fe20003800200 */
[----:B------:R-:W-:Y:S02]  /*0140*/  IMAD.MOV.U32 R9, RZ, RZ, RZ ;  /* 0x000000ffff097224 */ /* 0x000fe400078e00ff */
[----:B------:R-:W-:-:S04]  /*0150*/  IADD3 R5, PT, PT, R5, 0x1fff, -R10 ;  /* 0x00001fff05057810 */ /* 0x000fc80007ffe80a */
[C---:B------:R-:W-:Y:S02]  /*0160*/  ISETP.GE.U32.AND P2, PT, R5.reuse, 0x1e000, PT ;  /* 0x0001e0000500780c */ /* 0x040fe40003f46070 */
[----:B------:R-:W-:-:S04]  /*0170*/  LEA.HI R8, R5, 0x1, RZ, 0x13 ;  /* 0x0000000105087811 */ /* 0x000fc800078f98ff */
[----:B------:R-:W-:-:S04]  /*0180*/  LOP3.LUT R25, R8, 0xf, RZ, 0xc0, !PT ;  /* 0x0000000f08197812 */ /* 0x000fc800078ec0ff */
[----:B------:R-:W-:-:S03]  /*0190*/  ISETP.NE.AND P1, PT, R25, RZ, PT ;  /* 0x000000ff1900720c */ /* 0x000fc60003f25270 */
[----:B------:R-:W-:Y:S10]  /*01a0*/  @!P2 BRA `(.L_x_3) ;  /* 0x0000000000b4a947 */ /* 0x000ff40003800000 */
[----:B------:R-:W0:Y:S01]  /*01b0*/  LDC.64 R4, c[0x0][0x380] ;  /* 0x0000e000ff047b82 */ /* 0x000e220000000a00 */
[----:B------:R-:W-:Y:S01]  /*01c0*/  LOP3.LUT R11, R8, 0xffff0, RZ, 0xc0, !PT ;  /* 0x000ffff0080b7812 */ /* 0x000fe200078ec0ff */
[----:B------:R-:W-:-:S04]  /*01d0*/  HFMA2 R9, -RZ, RZ, 0, 0 ;  /* 0x00000000ff097431 */ /* 0x000fc800000001ff */
[----:B------:R-:W-:Y:S02]  /*01e0*/  IMAD.MOV R11, RZ, RZ, -R11 ;  /* 0x000000ffff0b7224 */ /* 0x000fe400078e0a0b */
[----:B0-----:R-:W-:-:S03]  /*01f0*/  IMAD.WIDE.U32 R4, R10, 0x4, R4 ;  /* 0x000000040a047825 */ /* 0x001fc600078e0004 */
[----:B------:R-:W-:-:S04]  /*0200*/  IADD3 R4, P2, PT, R4, 0x40000, RZ ;  /* 0x0004000004047810 */ /* 0x000fc80007f5e0ff */
[----:B------:R-:W-:-:S09]  /*0210*/  IADD3.X R5, PT, PT, RZ, R5, RZ, P2, !PT ;  /* 0x00000005ff057210 */ /* 0x000fd200017fe4ff */
.L_x_4:
[----:B------:R-:W2:Y:S04]  /*0220*/  LDG.E R24, desc[UR6][R4.64+-0x40000] ;  /* 0xfc00000604187981 */ /* 0x000ea8000c1e1900 */
[----:B------:R-:W3:Y:S04]  /*0230*/  LDG.E R27, desc[UR6][R4.64+-0x38000] ;  /* 0xfc800006041b7981 */ /* 0x000ee8000c1e1900 */
[----:B------:R-:W4:Y:S04]  /*0240*/  LDG.E R23, desc[UR6][R4.64+-0x30000] ;  /* 0xfd00000604177981 */ /* 0x000f28000c1e1900 */
[----:B------:R-:W5:Y:S04]  /*0250*/  LDG.E R22, desc[UR6][R4.64+-0x28000] ;  /* 0xfd80000604167981 */ /* 0x000f68000c1e1900 */
        /* <DEDUP_REMOVED lines=9> */
[----:B------:R-:W5:Y:S01]  /*02f0*/  LDG.E R12, desc[UR6][R4.64+0x28000] ;  /* 0x02800006040c7981 */ /* 0x000f62000c1e1900 */
[----:B--2---:R-:W-:-:S03]  /*0300*/  IMAD R24, R24, R24, R9 ;  /* 0x0000001818187224 */ /* 0x004fc600078e0209 */
[----:B------:R-:W2:Y:S01]  /*0310*/  LDG.E R9, desc[UR6][R4.64+0x30000] ;  /* 0x0300000604097981 */ /* 0x000ea2000c1e1900 */
[----:B---3--:R-:W-:-:S03]  /*0320*/  IMAD R26, R27, R27, R24 ;  /* 0x0000001b1b1a7224 */ /* 0x008fc600078e0218 */
[----:B------:R0:W3:Y:S01]  /*0330*/  LDG.E R24, desc[UR6][R4.64+0x38000] ;  /* 0x0380000604187981 */ /* 0x0000e2000c1e1900 */
[----:B------:R-:W-:Y:S02]  /*0340*/  VIADD R11, R11, 0x10 ;  /* 0x000000100b0b7836 */ /* 0x000fe40000000000 */
[----:B----4-:R-:W-:Y:S02]  /*0350*/  IMAD R23, R23, R23, R26 ;  /* 0x0000001717177224 */ /* 0x010fe400078e021a */
[----:B------:R-:W-:Y:S01]  /*0360*/  VIADD R10, R10, 0x20000 ;  /* 0x000200000a0a7836 */ /* 0x000fe20000000000 */
[----:B------:R-:W-:Y:S01]  /*0370*/  ISETP.NE.AND P2, PT, R11, RZ, PT ;  /* 0x000000ff0b00720c */ /* 0x000fe20003f45270 */
[----:B-----5:R-:W-:Y:S01]  /*0380*/  IMAD R22, R22, R22, R23 ;  /* 0x0000001616167224 */ /* 0x020fe200078e0217 */
[----:B0-----:R-:W-:-:S03]  /*0390*/  IADD3 R4, P3, PT, R4, 0x80000, RZ ;  /* 0x0008000004047810 */ /* 0x001fc60007f7e0ff */
[----:B------:R-:W-:Y:S01]  /*03a0*/  IMAD R21, R21, R21, R22 ;  /* 0x0000001515157224 */ /* 0x000fe200078e0216 */
[----:B------:R-:W-:-:S03]  /*03b0*/  IADD3.X R5, PT, PT, RZ, R5, RZ, P3, !PT ;  /* 0x00000005ff057210 */ /* 0x000fc60001ffe4ff */
[----:B------:R-:W-:-:S04]  /*03c0*/  IMAD R20, R20, R20, R21 ;  /* 0x0000001414147224 */ /* 0x000fc800078e0215 */
        /* <DEDUP_REMOVED lines=8> */
[----:B--2---:R-:W-:-:S04]  /*0450*/  IMAD R9, R9, R9, R12 ;  /* 0x0000000909097224 */ /* 0x004fc800078e020c */
[----:B---3--:R-:W-:Y:S01]  /*0460*/  IMAD R9, R24, R24, R9 ;  /* 0x0000001818097224 */ /* 0x008fe200078e0209 */
[----:B------:R-:W-:Y:S06]  /*0470*/  @P2 BRA `(.L_x_4) ;  /* 0xfffffffc00682947 */ /* 0x000fec000383ffff */
.L_x_3:
[----:B------:R-:W-:Y:S05]  /*0480*/  BSYNC.RECONVERGENT B1 ;  /* 0x0000000000017941 */ /* 0x000fea0003800200 */
.L_x_2:
[----:B------:R-:W-:Y:S04]  /*0490*/  BSSY.RECONVERGENT B1, `(.L_x_5) ;  /* 0x000003a000017945 */ /* 0x000fe80003800200 */
[----:B------:R-:W-:Y:S05]  /*04a0*/  @!P1 BRA `(.L_x_6) ;  /* 0x0000000000e09947 */ /* 0x000fea0003800000 */
[----:B------:R-:W-:Y:S01]  /*04b0*/  ISETP.GE.U32.AND P1, PT, R25, 0x8, PT ;  /* 0x000000081900780c */ /* 0x000fe20003f26070 */
[----:B------:R-:W-:Y:S01]  /*04c0*/  BSSY.RECONVERGENT B2, `(.L_x_7) ;  /* 0x0000017000027945 */ /* 0x000fe20003800200 */
[----:B------:R-:W-:-:S04]  /*04d0*/  LOP3.LUT R11, R8, 0x7, RZ, 0xc0, !PT ;  /* 0x00000007080b7812 */ /* 0x000fc800078ec0ff */
[----:B------:R-:W-:-:S07]  /*04e0*/  ISETP.NE.AND P2, PT, R11, RZ, PT ;  /* 0x000000ff0b00720c */ /* 0x000fce0003f45270 */
[----:B------:R-:W-:Y:S06]  /*04f0*/  @!P1 BRA `(.L_x_8) ;  /* 0x00000000004c9947 */ /* 0x000fec0003800000 */
[----:B------:R-:W0:Y:S02]  /*0500*/  LDC.64 R4, c[0x0][0x380] ;  /* 0x0000e000ff047b82 */ /* 0x000e240000000a00 */
[----:B0-----:R-:W-:-:S05]  /*0510*/  IMAD.WIDE.U32 R4, R10, 0x4, R4 ;  /* 0x000000040a047825 */ /* 0x001fca00078e0004 */
[----:B------:R-:W2:Y:S04]  /*0520*/  LDG.E R12, desc[UR6][R4.64] ;  /* 0x00000006040c7981 */ /* 0x000ea8000c1e1900 */
[----:B------:R-:W3:Y:S04]  /*0530*/  LDG.E R14, desc[UR6][R4.64+0x8000] ;  /* 0x00800006040e7981 */ /* 0x000ee8000c1e1900 */
[----:B------:R-:W4:Y:S04]  /*0540*/  LDG.E R16, desc[UR6][R4.64+0x10000] ;  /* 0x0100000604107981 */ /* 0x000f28000c1e1900 */
[----:B------:R-:W5:Y:S04]  /*0550*/  LDG.E R18, desc[UR6][R4.64+0x18000] ;  /* 0x0180000604127981 */ /* 0x000f68000c1e1900 */
[----:B------:R-:W5:Y:S04]  /*0560*/  LDG.E R20, desc[UR6][R4.64+0x20000] ;  /* 0x0200000604147981 */ /* 0x000f68000c1e1900 */
[----:B------:R-:W5:Y:S04]  /*0570*/  LDG.E R22, desc[UR6][R4.64+0x28000] ;  /* 0x0280000604167981 */ /* 0x000f68000c1e1900 */
[----:B------:R-:W5:Y:S04]  /*0580*/  LDG.E R24, desc[UR6][R4.64+0x30000] ;  /* 0x0300000604187981 */ /* 0x000f68000c1e1900 */
[----:B------:R-:W5:Y:S01]  /*0590*/  LDG.E R26, desc[UR6][R4.64+0x38000] ;  /* 0x03800006041a7981 */ /* 0x000f62000c1e1900 */
[----:B------:R-:W-:Y:S01]  /*05a0*/  IADD3 R10, PT, PT, R10, 0x10000, RZ ;  /* 0x000100000a0a7810 */ /* 0x000fe20007ffe0ff */
[----:B--2---:R-:W-:-:S04]  /*05b0*/  IMAD R9, R12, R12, R9 ;  /* 0x0000000c0c097224 */ /* 0x004fc800078e0209 */
[----:B---3--:R-:W-:-:S04]  /*05c0*/  IMAD R9, R14, R14, R9 ;  /* 0x0000000e0e097224 */ /* 0x008fc800078e0209 */
[----:B----4-:R-:W-:-:S04]  /*05d0*/  IMAD R9, R16, R16, R9 ;  /* 0x0000001010097224 */ /* 0x010fc800078e0209 */
[----:B-----5:R-:W-:-:S04]  /*05e0*/  IMAD R9, R18, R18, R9 ;  /* 0x0000001212097224 */ /* 0x020fc800078e0209 */
[----:B------:R-:W-:-:S04]  /*05f0*/  IMAD R9, R20, R20, R9 ;  /* 0x0000001414097224 */ /* 0x000fc800078e0209 */
[----:B------:R-:W-:-:S04]  /*0600*/  IMAD R9, R22, R22, R9 ;  /* 0x0000001616097224 */ /* 0x000fc800078e0209 */
[----:B------:R-:W-:-:S04]  /*0610*/  IMAD R9, R24, R24, R9 ;  /* 0x0000001818097224 */ /* 0x000fc800078e0209 */
[----:B------:R-:W-:-:S07]  /*0620*/  IMAD R9, R26, R26, R9 ;  /* 0x0000001a1a097224 */ /* 0x000fce00078e0209 */
.L_x_8:
[----:B------:R-:W-:Y:S05]  /*0630*/  BSYNC.RECONVERGENT B2 ;  /* 0x0000000000027941 */ /* 0x000fea0003800200 */
.L_x_7:
        /* <DEDUP_REMOVED lines=11> */
[----:B------:R-:W5:Y:S01]  /*06f0*/  LDG.E R18, desc[UR6][R4.64+0x18000] ;  /* 0x0180000604127981 */ /* 0x000f62000c1e1900 */
[----:B------:R-:W-:-:S02]  /*0700*/  VIADD R10, R10, 0x8000 ;  /* 0x000080000a0a7836 */ /* 0x000fc40000000000 */
[----:B--2---:R-:W-:-:S04]  /*0710*/  IMAD R9, R12, R12, R9 ;  /* 0x0000000c0c097224 */ /* 0x004fc800078e0209 */
[----:B---3--:R-:W-:-:S04]  /*0720*/  IMAD R9, R14, R14, R9 ;  /* 0x0000000e0e097224 */ /* 0x008fc800078e0209 */
[----:B----4-:R-:W-:-:S04]  /*0730*/  IMAD R9, R16, R16, R9 ;  /* 0x0000001010097224 */ /* 0x010fc800078e0209 */
[----:B-----5:R-:W-:-:S07]  /*0740*/  IMAD R9, R18, R18, R9 ;  /* 0x0000001212097224 */ /* 0x020fce00078e0209 */
.L_x_10:
[----:B------:R-:W-:Y:S05]  /*0750*/  BSYNC.RECONVERGENT B2 ;  /* 0x0000000000027941 */ /* 0x000fea0003800200 */
.L_x_9:
[----:B------:R-:W-:Y:S05]  /*0760*/  @!P2 BRA `(.L_x_6) ;  /* 0x000000000030a947 */ /* 0x000fea0003800000 */
[----:B------:R-:W0:Y:S01]  /*0770*/  LDC.64 R4, c[0x0][0x380] ;  /* 0x0000e000ff047b82 */ /* 0x000e220000000a00 */
[----:B------:R-:W-:Y:S01]  /*0780*/  IADD3 R8, PT, PT, -R8, RZ, RZ ;  /* 0x000000ff08087210 */ /* 0x000fe20007ffe1ff */
[----:B0-----:R-:W-:-:S07]  /*0790*/  IMAD.WIDE.U32 R10, R10, 0x4, R4 ;  /* 0x000000040a0a7825 */ /* 0x001fce00078e0004 */
.L_x_11:
[----:B------:R-:W-:Y:S01]  /*07a0*/  IMAD.MOV.U32 R4, RZ, RZ, R10 ;  /* 0x000000ffff047224 */ /* 0x000fe200078e000a */
[----:B------:R-:W-:-:S05]  /*07b0*/  MOV R5, R11 ;  /* 0x0000000b00057202 */ /* 0x000fca0000000f00 */
[----:B------:R-:W2:Y:S01]  /*07c0*/  LDG.E R4, desc[UR6][R4.64] ;  /* 0x0000000604047981 */ /* 0x000ea2000c1e1900 */
[----:B------:R-:W-:Y:S02]  /*07d0*/  IADD3 R8, PT, PT, R8, 0x1, RZ ;  /* 0x0000000108087810 */ /* 0x000fe40007ffe0ff */
[----:B------:R-:W-:Y:S02]  /*07e0*/  IADD3 R10, P2, PT, R10, 0x8000, RZ ;  /* 0x000080000a0a7810 */ /* 0x000fe40007f5e0ff */
[----:B------:R-:W-:-:S03]  /*07f0*/  ISETP.NE.AND P1, PT, R8, RZ, PT ;  /* 0x000000ff0800720c */ /* 0x000fc60003f25270 */
[----:B------:R-:W-:Y:S02]  /*0800*/  IMAD.X R11, RZ, RZ, R11, P2 ;  /* 0x000000ffff0b7224 */ /* 0x000fe400010e060b */
[----:B--2---:R-:W-:-:S08]  /*0810*/  IMAD R9, R4, R4, R9 ;  /* 0x0000000404097224 */ /* 0x004fd000078e0209 */
[----:B------:R-:W-:Y:S05]  /*0820*/  @P1 BRA `(.L_x_11) ;  /* 0xfffffffc00dc1947 */ /* 0x000fea000383ffff */
.L_x_6:
[----:B------:R-:W-:Y:S05]  /*0830*/  BSYNC.RECONVERGENT B1 ;  /* 0x0000000000017941 */ /* 0x000fea0003800200 */
.L_x_5:
[----:B------:R0:W-:Y:S02]  /*0840*/  STS [R6], R9 ;  /* 0x0000000906007388 */ /* 0x0001e40000000800 */
.L_x_1:
[----:B------:R-:W-:Y:S05]  /*0850*/  BSYNC.RECONVERGENT B0 ;  /* 0x0000000000007941 */ /* 0x000fea0003800200 */
.L_x_0:
[----:B------:R-:W-:Y:S01]  /*0860*/  BAR.SYNC.DEFER_BLOCKING 0x0 ;  /* 0x0000000000007b1d */ /* 0x000fe20000010000 */
[C---:B------:R-:W-:Y:S02]  /*0870*/  ISETP.GT.U32.AND P1, PT, R0.reuse, 0x7f, PT ;  /* 0x0000007f0000780c */ /* 0x040fe40003f24070 */
[----:B------:R-:W-:-:S11]  /*0880*/  ISETP.GT.U32.AND P2, PT, R0, 0x3f, PT ;  /* 0x0000003f0000780c */ /* 0x000fd60003f44070 */
[----:B-1----:R-:W-:Y:S04]  /*0890*/  @!P1 LDS R4, [R6+0x200] ;  /* 0x0002000006049984 */ /* 0x002fe80000000800 */
[----:B------:R-:W1:Y:S02]  /*08a0*/  @!P1 LDS R5, [R6] ;  /* 0x0000000006059984 */ /* 0x000e640000000800 */
[----:B-1----:R-:W-:-:S05]  /*08b0*/  @!P1 IADD3 R5, PT, PT, R4, R5, RZ ;  /* 0x0000000504059210 */ /* 0x002fca0007ffe0ff */
[----:B------:R-:W-:Y:S01]  /*08c0*/  @!P1 STS [R6], R5 ;  /* 0x0000000506009388 */ /* 0x000fe20000000800 */
[----:B------:R-:W-:Y:S01]  /*08d0*/  BAR.SYNC.DEFER_BLOCKING 0x0 ;  /* 0x0000000000007b1d */ /* 0x000fe20000010000 */
[----:B------:R-:W-:-:S05]  /*08e0*/  ISETP.GT.U32.AND P1, PT, R0, 0x1f, PT ;  /* 0x0000001f0000780c */ /* 0x000fca0003f24070 */
[----:B------:R-:W-:Y:S04]  /*08f0*/  @!P2 LDS R4, [R6+0x100] ;  /* 0x000100000604a984 */ /* 0x000fe80000000800 */
[----:B0-----:R-:W0:Y:S02]  /*0900*/  @!P2 LDS R9, [R6] ;  /* 0x000000000609a984 */ /* 0x001e240000000800 */
[----:B0-----:R-:W-:-:S05]  /*0910*/  @!P2 IADD3 R9, PT, PT, R4, R9, RZ ;  /* 0x000000090409a210 */ /* 0x001fca0007ffe0ff */
[----:B------:R-:W-:Y:S01]  /*0920*/  @!P2 STS [R6], R9 ;  /* 0x000000090600a388 */ /* 0x000fe20000000800 */
[----:B------:R-:W-:Y:S01]  /*0930*/  BAR.SYNC.DEFER_BLOCKING 0x0 ;  /* 0x0000000000007b1d */ /* 0x000fe20000010000 */
[----:B------:R-:W-:-:S05]  /*0940*/  ISETP.GT.U32.AND P2, PT, R0, 0xf, PT ;  /* 0x0000000f0000780c */ /* 0x000fca0003f44070 */
[----:B------:R-:W-:Y:S04]  /*0950*/  @!P1 LDS R4, [R6+0x80] ;  /* 0x0000800006049984 */ /* 0x000fe80000000800 */
[----:B------:R-:W0:Y:S02]  /*0960*/  @!P1 LDS R11, [R6] ;  /* 0x00000000060b9984 */ /* 0x000e240000000800 */
[----:B0-----:R-:W-:-:S05]  /*0970*/  @!P1 IMAD.IADD R11, R4, 0x1, R11 ;  /* 0x00000001040b9824 */ /* 0x001fca00078e020b */
[----:B------:R-:W-:Y:S01]  /*0980*/  @!P1 STS [R6], R11 ;  /* 0x0000000b06009388 */ /* 0x000fe20000000800 */
[----:B------:R-:W-:Y:S01]  /*0990*/  BAR.SYNC.DEFER_BLOCKING 0x0 ;  /* 0x0000000000007b1d */ /* 0x000fe20000010000 */
[----:B------:R-:W-:-:S05]  /*09a0*/  ISETP.GT.U32.AND P1, PT, R0, 0x7, PT ;  /* 0x000000070000780c */ /* 0x000fca0003f24070 */
[----:B------:R-:W-:Y:S04]  /*09b0*/  @!P2 LDS R4, [R6+0x40] ;  /* 0x000040000604a984 */ /* 0x000fe80000000800 */
[----:B------:R-:W0:Y:S02]  /*09c0*/  @!P2 LDS R5, [R6] ;  /* 0x000000000605a984 */ /* 0x000e240000000800 */
[----:B0-----:R-:W-:-:S05]  /*09d0*/  @!P2 IADD3 R5, PT, PT, R4, R5, RZ ;  /* 0x000000050405a210 */ /* 0x001fca0007ffe0ff */
        /* <DEDUP_REMOVED lines=13> */
[----:B------:R-:W-:Y:S06]  /*0ab0*/  BAR.SYNC.DEFER_BLOCKING 0x0 ;  /* 0x0000000000007b1d */ /* 0x000fec0000010000 */
[----:B------:R-:W-:Y:S04]  /*0ac0*/  @!P1 LDS R0, [R6+0x8] ;  /* 0x0000080006009984 */ /* 0x000fe80000000800 */
[----:B------:R-:W0:Y:S02]  /*0ad0*/  @!P1 LDS R5, [R6] ;  /* 0x0000000006059984 */ /* 0x000e240000000800 */
[----:B0-----:R-:W-:-:S05]  /*0ae0*/  @!P1 IADD3 R5, PT, PT, R0, R5, RZ ;  /* 0x0000000500059210 */ /* 0x001fca0007ffe0ff */
[----:B------:R-:W-:Y:S01]  /*0af0*/  @!P1 STS [R6], R5 ;  /* 0x0000000506009388 */ /* 0x000fe20000000800 */
[----:B------:R-:W-:Y:S06]  /*0b00*/  BAR.SYNC.DEFER_BLOCKING 0x0 ;  /* 0x0000000000007b1d */ /* 0x000fec0000010000 */
[----:B------:R-:W-:Y:S04]  /*0b10*/  @!P0 LDS R0, [UR4+0x4] ;  /* 0x00000404ff008984 */ /* 0x000fe80008000800 */
[----:B------:R-:W0:Y:S02]  /*0b20*/  @!P0 LDS R9, [R6] ;  /* 0x0000000006098984 */ /* 0x000e240000000800 */
[----:B0-----:R-:W-:-:S05]  /*0b30*/  @!P0 IADD3 R9, PT, PT, R0, R9, RZ ;  /* 0x0000000900098210 */ /* 0x001fca0007ffe0ff */
[----:B------:R0:W-:Y:S01]  /*0b40*/  @!P0 STS [R6], R9 ;  /* 0x0000000906008388 */ /* 0x0001e20000000800 */
[----:B------:R-:W-:Y:S06]  /*0b50*/  BAR.SYNC.DEFER_BLOCKING 0x0 ;  /* 0x0000000000007b1d */ /* 0x000fec0000010000 */
[----:B------:R-:W-:Y:S05]  /*0b60*/  @P0 EXIT ;  /* 0x000000000000094d */ /* 0x000fea0003800000 */
[----:B0-----:R-:W0:Y:S01]  /*0b70*/  LDS R9, [UR4] ;  /* 0x00000004ff097984 */ /* 0x001e220008000800 */
[----:B------:R-:W1:Y:S02]  /*0b80*/  LDC.64 R4, c[0x0][0x388] ;  /* 0x0000e200ff047b82 */ /* 0x000e640000000a00 */
[----:B-1----:R-:W-:-:S05]  /*0b90*/  IMAD.WIDE.U32 R4, R7, 0x4, R4 ;  /* 0x0000000407047825 */ /* 0x002fca00078e0004 */
[----:B0-----:R0:W-:Y:S02]  /*0ba0*/  STG.E desc[UR6][R4.64], R9 ;  /* 0x0000000904007986 */ /* 0x0011e4000c101906 */
[----:B0-----:R-:W-:-:S05]  /*0bb0*/  CS2R R4, SR_CLOCKLO ;  /* 0x0000000000047805 */ /* 0x001fca0000015000 */
[----:B------:R-:W-:Y:S01]  /*0bc0*/  STG.E.64 desc[UR6][R2.64+0x100], R4 ;  /* 0x0001000402007986 */ /* 0x000fe2000c101b06 */
[----:B------:R-:W-:Y:S05]  /*0bd0*/  EXIT ;  /* 0x000000000000794d */ /* 0x000fea0003800000 */
.L_x_12:
[----:B------:R-:W-:-:S00]  /*0be0*/  BRA `(.L_x_12) ;  /* 0xfffffffc00fc7947 */ /* 0x000fc0000383ffff */
[----:B------:R-:W-:-:S00]  /*0bf0*/  NOP ;  /* 0x0000000000007918 */ /* 0x000fc00000000000 */
        /* <DEDUP_REMOVED lines=8> */
.L_x_13:


//--------------------- .nv.shared._Z5sumOfPiS_Pl --------------------------
	.section	.nv.shared._Z5sumOfPiS_Pl,"aw",@nobits
	.sectionflags	@""
	.align	16
	.zero		1024


//--------------------- .nv.shared.reserved.0     --------------------------
	.section	.nv.shared.reserved.0,"aw",@nobits
	.weak		__nv_reservedSMEM_offset_0_alias
	.size		__nv_reservedSMEM_offset_0_alias, 0, 64
	.other		__nv_reservedSMEM_offset_0_alias,@"STO_CUDA_RESERVED_SHARED STV_DEFAULT"
__nv_reservedSMEM_offset_0_alias:
	.zero		0
	.zero		64


//--------------------- .nv.constant0._Z5sumOfPiS_Pl --------------------------
	.section	.nv.constant0._Z5sumOfPiS_Pl,"a",@progbits
	.sectionflags	@""
	.align	4
.nv.constant0._Z5sumOfPiS_Pl:
	.zero		920


//--------------------- SYMBOLS --------------------------

	.type		.nv.reservedSmem.offset0,@object
	.size		.nv.reservedSmem.offset0,0x4
	.type		.nv.reservedSmem.cap,@object
	.size		.nv.reservedSmem.cap,0x4
